//
// Generated by NVIDIA NVVM Compiler
//
// Compiler Build ID: CL-36424714
// Cuda compilation tools, release 13.0, V13.0.88
// Based on NVVM 20.0.0
//

.version 9.0
.target sm_100
.address_size 64

	// .globl	_Z14hammer_attemptPiS_S_iii

.visible .entry _Z14hammer_attemptPiS_S_iii(
	.param .u64 .ptr .align 1 _Z14hammer_attemptPiS_S_iii_param_0,
	.param .u64 .ptr .align 1 _Z14hammer_attemptPiS_S_iii_param_1,
	.param .u64 .ptr .align 1 _Z14hammer_attemptPiS_S_iii_param_2,
	.param .u32 _Z14hammer_attemptPiS_S_iii_param_3,
	.param .u32 _Z14hammer_attemptPiS_S_iii_param_4,
	.param .u32 _Z14hammer_attemptPiS_S_iii_param_5
)
{


	ret;

}


// ===== COMPILED SASS (sm_100) =====

	.target	sm_100

	.elftype	@"ET_EXEC"


//--------------------- .note.nv.tkinfo           --------------------------
	.section	.note.nv.tkinfo,"",@"SHT_NOTE"
	.sectionflags	@"SHF_NOTE_NV_TKINFO"
	.tkinfo
        /*0018*/ 	.word	0x00000002
        /*0030*/ 	.string	""
        /*0030*/ 	.string	"ptxas"
        /*0030*/ 	.string	"Cuda compilation tools, release 13.0, V13.0.88"
        /*0030*/ 	.string	"Build cuda_13.0.r13.0/compiler.36424714_0"
        /*0030*/ 	.string	"-arch sm_100 -m 64 "



//--------------------- .note.nv.cuinfo           --------------------------
	.section	.note.nv.cuinfo,"",@"SHT_NOTE"
	.sectionflags	@"SHF_NOTE_NV_CUINFO"
        /*0018*/ 	.short	0x0002
        /*001a*/ 	.short	0x0064
        /*001c*/ 	.short	0x0082
	.zero		2


//--------------------- .nv.info                  --------------------------
	.section	.nv.info,"",@"SHT_CUDA_INFO"
	.align	4


	//----- nvinfo : EIATTR_REGCOUNT
	.align		4
        /*0000*/ 	.byte	0x04, 0x2f
        /*0002*/ 	.short	(.L_1 - .L_0)
	.align		4
.L_0:
        /*0004*/ 	.word	index@(_Z14hammer_attemptPiS_S_iii)
        /*0008*/ 	.word	0x00000004


	//----- nvinfo : EIATTR_FRAME_SIZE
	.align		4
.L_1:
        /*000c*/ 	.byte	0x04, 0x11
        /*000e*/ 	.short	(.L_3 - .L_2)
	.align		4
.L_2:
        /*0010*/ 	.word	index@(_Z14hammer_attemptPiS_S_iii)
        /*0014*/ 	.word	0x00000000


	//----- nvinfo : EIATTR_MIN_STACK_SIZE
	.align		4
.L_3:
        /*0018*/ 	.byte	0x04, 0x12
        /*001a*/ 	.short	(.L_5 - .L_4)
	.align		4
.L_4:
        /*001c*/ 	.word	index@(_Z14hammer_attemptPiS_S_iii)
        /*0020*/ 	.word	0x00000000
.L_5:


//--------------------- .nv.compat                --------------------------
	.section	.nv.compat,"",@"SHT_CUDA_COMPAT_INFO"
	.align	4
        /*0000*/ 	.byte	0x02, 0x09, 0x00, 0x00, 0x02, 0x02, 0x01, 0x00, 0x02, 0x05, 0x05, 0x00, 0x03, 0x07, 0x01, 0x01
        /*0010*/ 	.byte	0x02, 0x03, 0x00, 0x00, 0x02, 0x06, 0x01, 0x00, 0x04, 0x0b, 0x08, 0x00, 0x09, 0x00, 0x00, 0x00
        /*0020*/ 	.byte	0x00, 0x00, 0x00, 0x00


//--------------------- .nv.info._Z14hammer_attemptPiS_S_iii --------------------------
	.section	.nv.info._Z14hammer_attemptPiS_S_iii,"",@"SHT_CUDA_INFO"
	.sectionflags	@""
	.align	4


	//----- nvinfo : EIATTR_CUDA_API_VERSION
	.align		4
        /*0000*/ 	.byte	0x04, 0x37
        /*0002*/ 	.short	(.L_7 - .L_6)
.L_6:
        /*0004*/ 	.word	0x00000082


	//----- nvinfo : EIATTR_KPARAM_INFO
	.align		4
.L_7:
        /*0008*/ 	.byte	0x04, 0x17
        /*000a*/ 	.short	(.L_9 - .L_8)
.L_8:
        /*000c*/ 	.word	0x00000000
        /*0010*/ 	.short	0x0005
        /*0012*/ 	.short	0x0020
        /*0014*/ 	.byte	0x00, 0xf0, 0x11, 0x00


	//----- nvinfo : EIATTR_KPARAM_INFO
	.align		4
.L_9:
        /*0018*/ 	.byte	0x04, 0x17
        /*001a*/ 	.short	(.L_11 - .L_10)
.L_10:
        /*001c*/ 	.word	0x00000000
        /*0020*/ 	.short	0x0004
        /*0022*/ 	.short	0x001c
        /*0024*/ 	.byte	0x00, 0xf0, 0x11, 0x00


	//----- nvinfo : EIATTR_KPARAM_INFO
	.align		4
.L_11:
        /*0028*/ 	.byte	0x04, 0x17
        /*002a*/ 	.short	(.L_13 - .L_12)
.L_12:
        /*002c*/ 	.word	0x00000000
        /*0030*/ 	.short	0x0003
        /*0032*/ 	.short	0x0018
        /*0034*/ 	.byte	0x00, 0xf0, 0x11, 0x00


	//----- nvinfo : EIATTR_KPARAM_INFO
	.align		4
.L_13:
        /*0038*/ 	.byte	0x04, 0x17
        /*003a*/ 	.short	(.L_15 - .L_14)
.L_14:
        /*003c*/ 	.word	0x00000000
        /*0040*/ 	.short	0x0002
        /*0042*/ 	.short	0x0010
        /*0044*/ 	.byte	0x00, 0xf5, 0x21, 0x00


	//----- nvinfo : EIATTR_KPARAM_INFO
	.align		4
.L_15:
        /*0048*/ 	.byte	0x04, 0x17
        /*004a*/ 	.short	(.L_17 - .L_16)
.L_16:
        /*004c*/ 	.word	0x00000000
        /*0050*/ 	.short	0x0001
        /*0052*/ 	.short	0x0008
        /*0054*/ 	.byte	0x00, 0xf5, 0x21, 0x00


	//----- nvinfo : EIATTR_KPARAM_INFO
	.align		4
.L_17:
        /*0058*/ 	.byte	0x04, 0x17
        /*005a*/ 	.short	(.L_19 - .L_18)
.L_18:
        /*005c*/ 	.word	0x00000000
        /*0060*/ 	.short	0x0000
        /*0062*/ 	.short	0x0000
        /*0064*/ 	.byte	0x00, 0xf5, 0x21, 0x00


	//----- nvinfo : EIATTR_SPARSE_MMA_MASK
	.align		4
.L_19:
        /*0068*/ 	.byte	0x03, 0x50
        /*006a*/ 	.short	0x0000


	//----- nvinfo : EIATTR_MAXREG_COUNT
	.align		4
        /*006c*/ 	.byte	0x03, 0x1b
        /*006e*/ 	.short	0x00ff


	//----- nvinfo : EIATTR_MERCURY_ISA_VERSION
	.align		4
        /*0070*/ 	.byte	0x03, 0x5f
        /*0072*/ 	.short	0x0101


	//----- nvinfo : EIATTR_VRC_CTA_INIT_COUNT
	.align		4
        /*0074*/ 	.byte	0x02, 0x4a
	.zero		1
	.zero		1


	//----- nvinfo : EIATTR_EXIT_INSTR_OFFSETS
	.align		4
        /*0078*/ 	.byte	0x04, 0x1c
        /*007a*/ 	.short	(.L_21 - .L_20)


	//   ....[0]....
.L_20:
        /*007c*/ 	.word	0x00000010


	//----- nvinfo : EIATTR_CBANK_PARAM_SIZE
	.align		4
.L_21:
        /*0080*/ 	.byte	0x03, 0x19
        /*0082*/ 	.short	0x0024


	//----- nvinfo : EIATTR_PARAM_CBANK
	.align		4
        /*0084*/ 	.byte	0x04, 0x0a
        /*0086*/ 	.short	(.L_23 - .L_22)
	.align		4
.L_22:
        /*0088*/ 	.word	index@(.nv.constant0._Z14hammer_attemptPiS_S_iii)
        /*008c*/ 	.short	0x0380
        /*008e*/ 	.short	0x0024


	//----- nvinfo : EIATTR_SW_WAR
	.align		4
.L_23:
        /*0090*/ 	.byte	0x04, 0x36
        /*0092*/ 	.short	(.L_25 - .L_24)
.L_24:
        /*0094*/ 	.word	0x00000008
.L_25:


//--------------------- .nv.callgraph             --------------------------
	.section	.nv.callgraph,"",@"SHT_CUDA_CALLGRAPH"
	.align	4
	.sectionentsize	8
	.align		4
        /*0000*/ 	.word	0x00000000
	.align		4
        /*0004*/ 	.word	0xffffffff
	.align		4
        /*0008*/ 	.word	0x00000000
	.align		4
        /*000c*/ 	.word	0xfffffffe
	.align		4
        /*0010*/ 	.word	0x00000000
	.align		4
        /*0014*/ 	.word	0xfffffffd
	.align		4
        /*0018*/ 	.word	0x00000000
	.align		4
        /*001c*/ 	.word	0xfffffffc


//--------------------- .text._Z14hammer_attemptPiS_S_iii --------------------------
	.section	.text._Z14hammer_attemptPiS_S_iii,"ax",@progbits
	.align	128
        .global         _Z14hammer_attemptPiS_S_iii
        .type           _Z14hammer_attemptPiS_S_iii,@function
        .size           _Z14hammer_attemptPiS_S_iii,(.L_x_1 - _Z14hammer_attemptPiS_S_iii)
        .other          _Z14hammer_attemptPiS_S_iii,@"STO_CUDA_ENTRY STV_DEFAULT"
_Z14hammer_attemptPiS_S_iii:
.text._Z14hammer_attemptPiS_S_iii:
[----:B------:R-:W-:Y:S01]  /*0000*/  LDC R1, c[0x0][0x37c] ;  /* 0x0000df00ff017b82 */ /* 0x000fe20000000800 */
[----:B------:R-:W-:Y:S05]  /*0010*/  EXIT ;  /* 0x000000000000794d */ /* 0x000fea0003800000 */
.L_x_0:
[----:B------:R-:W-:-:S00]  /*0020*/  BRA `(.L_x_0) ;  /* 0xfffffffc00fc7947 */ /* 0x000fc0000383ffff */
[----:B------:R-:W-:-:S00]  /*0030*/  NOP ;  /* 0x0000000000007918 */ /* 0x000fc00000000000 */
        /* <DEDUP_REMOVED lines=12> */
.L_x_1:


//--------------------- .nv.shared.reserved.0     --------------------------
	.section	.nv.shared.reserved.0,"aw",@nobits
	.weak		__nv_reservedSMEM_offset_0_alias
	.size		__nv_reservedSMEM_offset_0_alias, 0, 64
	.other		__nv_reservedSMEM_offset_0_alias,@"STO_CUDA_RESERVED_SHARED STV_DEFAULT"
__nv_reservedSMEM_offset_0_alias:
	.zero		0
	.zero		64


//--------------------- .nv.constant0._Z14hammer_attemptPiS_S_iii --------------------------
	.section	.nv.constant0._Z14hammer_attemptPiS_S_iii,"a",@progbits
	.sectionflags	@""
	.align	4
.nv.constant0._Z14hammer_attemptPiS_S_iii:
	.zero		932


//--------------------- SYMBOLS --------------------------

	.type		.nv.reservedSmem.offset0,@object
	.size		.nv.reservedSmem.offset0,0x4
